//
// Generated by NVIDIA NVVM Compiler
//
// Compiler Build ID: CL-36424714
// Cuda compilation tools, release 13.0, V13.0.88
// Based on NVVM 20.0.0
//

.version 9.0
.target sm_100
.address_size 64

	// .globl	_Z14vec_dot_kernelPdPKdS1_l
// _ZZ14vec_dot_kernelPdPKdS1_lE4smem has been demoted
// _ZZ9reductionPdPKdlE4smem has been demoted

.visible .entry _Z14vec_dot_kernelPdPKdS1_l(
	.param .u64 .ptr .align 1 _Z14vec_dot_kernelPdPKdS1_l_param_0,
	.param .u64 .ptr .align 1 _Z14vec_dot_kernelPdPKdS1_l_param_1,
	.param .u64 .ptr .align 1 _Z14vec_dot_kernelPdPKdS1_l_param_2,
	.param .u64 _Z14vec_dot_kernelPdPKdS1_l_param_3
)
{
	.reg .pred 	%p<7>;
	.reg .b32 	%r<13>;
	.reg .b64 	%rd<15>;
	.reg .b64 	%fd<26>;
	// demoted variable
	.shared .align 8 .b8 _ZZ14vec_dot_kernelPdPKdS1_lE4smem[8192];
	ld.param.u64 	%rd2, [_Z14vec_dot_kernelPdPKdS1_l_param_0];
	ld.param.u64 	%rd3, [_Z14vec_dot_kernelPdPKdS1_l_param_1];
	ld.param.u64 	%rd4, [_Z14vec_dot_kernelPdPKdS1_l_param_2];
	ld.param.u64 	%rd5, [_Z14vec_dot_kernelPdPKdS1_l_param_3];
	mov.u32 	%r1, %ctaid.x;
	mov.u32 	%r12, %ntid.x;
	mov.u32 	%r3, %tid.x;
	mad.lo.s32 	%r7, %r1, %r12, %r3;
	cvt.s64.s32 	%rd1, %r7;
	setp.le.s64 	%p1, %rd5, %rd1;
	shl.b32 	%r8, %r3, 3;
	mov.u32 	%r9, _ZZ14vec_dot_kernelPdPKdS1_lE4smem;
	add.s32 	%r4, %r9, %r8;
	@%p1 bra 	$L__BB0_2;
	cvta.to.global.u64 	%rd7, %rd3;
	cvta.to.global.u64 	%rd8, %rd4;
	shl.b64 	%rd9, %rd1, 3;
	add.s64 	%rd10, %rd7, %rd9;
	ld.global.f64 	%fd1, [%rd10];
	add.s64 	%rd11, %rd8, %rd9;
	ld.global.f64 	%fd2, [%rd11];
	mul.f64 	%fd3, %fd1, %fd2;
	st.shared.f64 	[%r4], %fd3;
	bra.uni 	$L__BB0_3;
$L__BB0_2:
	mov.b64 	%rd6, 0;
	st.shared.u64 	[%r4], %rd6;
$L__BB0_3:
	bar.sync 	0;
	setp.lt.u32 	%p2, %r12, 66;
	@%p2 bra 	$L__BB0_7;
$L__BB0_4:
	shr.u32 	%r6, %r12, 1;
	setp.ge.u32 	%p3, %r3, %r6;
	@%p3 bra 	$L__BB0_6;
	shl.b32 	%r10, %r6, 3;
	add.s32 	%r11, %r4, %r10;
	ld.shared.f64 	%fd4, [%r11];
	ld.shared.f64 	%fd5, [%r4];
	add.f64 	%fd6, %fd4, %fd5;
	st.shared.f64 	[%r4], %fd6;
$L__BB0_6:
	bar.sync 	0;
	setp.gt.u32 	%p4, %r12, 131;
	mov.u32 	%r12, %r6;
	@%p4 bra 	$L__BB0_4;
$L__BB0_7:
	setp.gt.u32 	%p5, %r3, 31;
	@%p5 bra 	$L__BB0_10;
	ld.volatile.shared.f64 	%fd7, [%r4+256];
	ld.volatile.shared.f64 	%fd8, [%r4];
	add.f64 	%fd9, %fd7, %fd8;
	st.volatile.shared.f64 	[%r4], %fd9;
	ld.volatile.shared.f64 	%fd10, [%r4+128];
	ld.volatile.shared.f64 	%fd11, [%r4];
	add.f64 	%fd12, %fd10, %fd11;
	st.volatile.shared.f64 	[%r4], %fd12;
	ld.volatile.shared.f64 	%fd13, [%r4+64];
	ld.volatile.shared.f64 	%fd14, [%r4];
	add.f64 	%fd15, %fd13, %fd14;
	st.volatile.shared.f64 	[%r4], %fd15;
	ld.volatile.shared.f64 	%fd16, [%r4+32];
	ld.volatile.shared.f64 	%fd17, [%r4];
	add.f64 	%fd18, %fd16, %fd17;
	st.volatile.shared.f64 	[%r4], %fd18;
	ld.volatile.shared.f64 	%fd19, [%r4+16];
	ld.volatile.shared.f64 	%fd20, [%r4];
	add.f64 	%fd21, %fd19, %fd20;
	st.volatile.shared.f64 	[%r4], %fd21;
	ld.volatile.shared.f64 	%fd22, [%r4+8];
	ld.volatile.shared.f64 	%fd23, [%r4];
	add.f64 	%fd24, %fd22, %fd23;
	st.volatile.shared.f64 	[%r4], %fd24;
	setp.ne.s32 	%p6, %r3, 0;
	@%p6 bra 	$L__BB0_10;
	ld.shared.f64 	%fd25, [_ZZ14vec_dot_kernelPdPKdS1_lE4smem];
	cvta.to.global.u64 	%rd12, %rd2;
	mul.wide.u32 	%rd13, %r1, 8;
	add.s64 	%rd14, %rd12, %rd13;
	st.global.f64 	[%rd14], %fd25;
$L__BB0_10:
	ret;

}
	// .globl	_Z9reductionPdPKdl
.visible .entry _Z9reductionPdPKdl(
	.param .u64 .ptr .align 1 _Z9reductionPdPKdl_param_0,
	.param .u64 .ptr .align 1 _Z9reductionPdPKdl_param_1,
	.param .u64 _Z9reductionPdPKdl_param_2
)
{
	.reg .pred 	%p<7>;
	.reg .b32 	%r<13>;
	.reg .b64 	%rd<12>;
	.reg .b64 	%fd<24>;
	// demoted variable
	.shared .align 8 .b8 _ZZ9reductionPdPKdlE4smem[8192];
	ld.param.u64 	%rd2, [_Z9reductionPdPKdl_param_0];
	ld.param.u64 	%rd3, [_Z9reductionPdPKdl_param_1];
	ld.param.u64 	%rd4, [_Z9reductionPdPKdl_param_2];
	mov.u32 	%r1, %ctaid.x;
	mov.u32 	%r12, %ntid.x;
	mov.u32 	%r3, %tid.x;
	mad.lo.s32 	%r7, %r1, %r12, %r3;
	cvt.s64.s32 	%rd1, %r7;
	setp.le.s64 	%p1, %rd4, %rd1;
	shl.b32 	%r8, %r3, 3;
	mov.u32 	%r9, _ZZ9reductionPdPKdlE4smem;
	add.s32 	%r4, %r9, %r8;
	@%p1 bra 	$L__BB1_2;
	cvta.to.global.u64 	%rd6, %rd3;
	shl.b64 	%rd7, %rd1, 3;
	add.s64 	%rd8, %rd6, %rd7;
	ld.global.f64 	%fd1, [%rd8];
	st.shared.f64 	[%r4], %fd1;
	bra.uni 	$L__BB1_3;
$L__BB1_2:
	mov.b64 	%rd5, 0;
	st.shared.u64 	[%r4], %rd5;
$L__BB1_3:
	bar.sync 	0;
	setp.lt.u32 	%p2, %r12, 66;
	@%p2 bra 	$L__BB1_7;
$L__BB1_4:
	shr.u32 	%r6, %r12, 1;
	setp.ge.u32 	%p3, %r3, %r6;
	@%p3 bra 	$L__BB1_6;
	shl.b32 	%r10, %r6, 3;
	add.s32 	%r11, %r4, %r10;
	ld.shared.f64 	%fd2, [%r11];
	ld.shared.f64 	%fd3, [%r4];
	add.f64 	%fd4, %fd2, %fd3;
	st.shared.f64 	[%r4], %fd4;
$L__BB1_6:
	bar.sync 	0;
	setp.gt.u32 	%p4, %r12, 131;
	mov.u32 	%r12, %r6;
	@%p4 bra 	$L__BB1_4;
$L__BB1_7:
	setp.gt.u32 	%p5, %r3, 31;
	@%p5 bra 	$L__BB1_10;
	ld.volatile.shared.f64 	%fd5, [%r4+256];
	ld.volatile.shared.f64 	%fd6, [%r4];
	add.f64 	%fd7, %fd5, %fd6;
	st.volatile.shared.f64 	[%r4], %fd7;
	ld.volatile.shared.f64 	%fd8, [%r4+128];
	ld.volatile.shared.f64 	%fd9, [%r4];
	add.f64 	%fd10, %fd8, %fd9;
	st.volatile.shared.f64 	[%r4], %fd10;
	ld.volatile.shared.f64 	%fd11, [%r4+64];
	ld.volatile.shared.f64 	%fd12, [%r4];
	add.f64 	%fd13, %fd11, %fd12;
	st.volatile.shared.f64 	[%r4], %fd13;
	ld.volatile.shared.f64 	%fd14, [%r4+32];
	ld.volatile.shared.f64 	%fd15, [%r4];
	add.f64 	%fd16, %fd14, %fd15;
	st.volatile.shared.f64 	[%r4], %fd16;
	ld.volatile.shared.f64 	%fd17, [%r4+16];
	ld.volatile.shared.f64 	%fd18, [%r4];
	add.f64 	%fd19, %fd17, %fd18;
	st.volatile.shared.f64 	[%r4], %fd19;
	ld.volatile.shared.f64 	%fd20, [%r4+8];
	ld.volatile.shared.f64 	%fd21, [%r4];
	add.f64 	%fd22, %fd20, %fd21;
	st.volatile.shared.f64 	[%r4], %fd22;
	setp.ne.s32 	%p6, %r3, 0;
	@%p6 bra 	$L__BB1_10;
	ld.shared.f64 	%fd23, [_ZZ9reductionPdPKdlE4smem];
	cvta.to.global.u64 	%rd9, %rd2;
	mul.wide.u32 	%rd10, %r1, 8;
	add.s64 	%rd11, %rd9, %rd10;
	st.global.f64 	[%rd11], %fd23;
$L__BB1_10:
	ret;

}


// ===== COMPILED SASS (sm_100) =====

	.target	sm_100

	.elftype	@"ET_EXEC"


//--------------------- .note.nv.tkinfo           --------------------------
	.section	.note.nv.tkinfo,"",@"SHT_NOTE"
	.sectionflags	@"SHF_NOTE_NV_TKINFO"
	.tkinfo
        /*0018*/ 	.word	0x00000002
        /*0030*/ 	.string	""
        /*0030*/ 	.string	"ptxas"
        /*0030*/ 	.string	"Cuda compilation tools, release 13.0, V13.0.88"
        /*0030*/ 	.string	"Build cuda_13.0.r13.0/compiler.36424714_0"
        /*0030*/ 	.string	"-arch sm_100 -m 64 "



//--------------------- .note.nv.cuinfo           --------------------------
	.section	.note.nv.cuinfo,"",@"SHT_NOTE"
	.sectionflags	@"SHF_NOTE_NV_CUINFO"
        /*0018*/ 	.short	0x0002
        /*001a*/ 	.short	0x0064
        /*001c*/ 	.short	0x0082
	.zero		2


//--------------------- .nv.info                  --------------------------
	.section	.nv.info,"",@"SHT_CUDA_INFO"
	.align	4


	//----- nvinfo : EIATTR_REGCOUNT
	.align		4
        /*0000*/ 	.byte	0x04, 0x2f
        /*0002*/ 	.short	(.L_1 - .L_0)
	.align		4
.L_0:
        /*0004*/ 	.word	index@(_Z14vec_dot_kernelPdPKdS1_l)
        /*0008*/ 	.word	0x00000010


	//----- nvinfo : EIATTR_FRAME_SIZE
	.align		4
.L_1:
        /*000c*/ 	.byte	0x04, 0x11
        /*000e*/ 	.short	(.L_3 - .L_2)
	.align		4
.L_2:
        /*0010*/ 	.word	index@(_Z14vec_dot_kernelPdPKdS1_l)
        /*0014*/ 	.word	0x00000000


	//----- nvinfo : EIATTR_REGCOUNT
	.align		4
.L_3:
        /*0018*/ 	.byte	0x04, 0x2f
        /*001a*/ 	.short	(.L_5 - .L_4)
	.align		4
.L_4:
        /*001c*/ 	.word	index@(_Z9reductionPdPKdl)
        /*0020*/ 	.word	0x00000010


	//----- nvinfo : EIATTR_FRAME_SIZE
	.align		4
.L_5:
        /*0024*/ 	.byte	0x04, 0x11
        /*0026*/ 	.short	(.L_7 - .L_6)
	.align		4
.L_6:
        /*0028*/ 	.word	index@(_Z9reductionPdPKdl)
        /*002c*/ 	.word	0x00000000


	//----- nvinfo : EIATTR_MIN_STACK_SIZE
	.align		4
.L_7:
        /*0030*/ 	.byte	0x04, 0x12
        /*0032*/ 	.short	(.L_9 - .L_8)
	.align		4
.L_8:
        /*0034*/ 	.word	index@(_Z9reductionPdPKdl)
        /*0038*/ 	.word	0x00000000


	//----- nvinfo : EIATTR_MIN_STACK_SIZE
	.align		4
.L_9:
        /*003c*/ 	.byte	0x04, 0x12
        /*003e*/ 	.short	(.L_11 - .L_10)
	.align		4
.L_10:
        /*0040*/ 	.word	index@(_Z14vec_dot_kernelPdPKdS1_l)
        /*0044*/ 	.word	0x00000000
.L_11:


//--------------------- .nv.compat                --------------------------
	.section	.nv.compat,"",@"SHT_CUDA_COMPAT_INFO"
	.align	4
        /*0000*/ 	.byte	0x02, 0x09, 0x00, 0x00, 0x02, 0x02, 0x01, 0x00, 0x02, 0x05, 0x05, 0x00, 0x03, 0x07, 0x01, 0x01
        /*0010*/ 	.byte	0x02, 0x03, 0x00, 0x00, 0x02, 0x06, 0x01, 0x00, 0x04, 0x0b, 0x08, 0x00, 0x01, 0x00, 0x00, 0x00
        /*0020*/ 	.byte	0x00, 0x00, 0x00, 0x00


//--------------------- .nv.info._Z9reductionPdPKdl --------------------------
	.section	.nv.info._Z9reductionPdPKdl,"",@"SHT_CUDA_INFO"
	.sectionflags	@""
	.align	4


	//----- nvinfo : EIATTR_CUDA_API_VERSION
	.align		4
        /*0000*/ 	.byte	0x04, 0x37
        /*0002*/ 	.short	(.L_13 - .L_12)
.L_12:
        /*0004*/ 	.word	0x00000082


	//----- nvinfo : EIATTR_KPARAM_INFO
	.align		4
.L_13:
        /*0008*/ 	.byte	0x04, 0x17
        /*000a*/ 	.short	(.L_15 - .L_14)
.L_14:
        /*000c*/ 	.word	0x00000000
        /*0010*/ 	.short	0x0002
        /*0012*/ 	.short	0x0010
        /*0014*/ 	.byte	0x00, 0xf0, 0x21, 0x00


	//----- nvinfo : EIATTR_KPARAM_INFO
	.align		4
.L_15:
        /*0018*/ 	.byte	0x04, 0x17
        /*001a*/ 	.short	(.L_17 - .L_16)
.L_16:
        /*001c*/ 	.word	0x00000000
        /*0020*/ 	.short	0x0001
        /*0022*/ 	.short	0x0008
        /*0024*/ 	.byte	0x00, 0xf5, 0x21, 0x00


	//----- nvinfo : EIATTR_KPARAM_INFO
	.align		4
.L_17:
        /*0028*/ 	.byte	0x04, 0x17
        /*002a*/ 	.short	(.L_19 - .L_18)
.L_18:
        /*002c*/ 	.word	0x00000000
        /*0030*/ 	.short	0x0000
        /*0032*/ 	.short	0x0000
        /*0034*/ 	.byte	0x00, 0xf5, 0x21, 0x00


	//----- nvinfo : EIATTR_SPARSE_MMA_MASK
	.align		4
.L_19:
        /*0038*/ 	.byte	0x03, 0x50
        /*003a*/ 	.short	0x0000


	//----- nvinfo : EIATTR_MAXREG_COUNT
	.align		4
        /*003c*/ 	.byte	0x03, 0x1b
        /*003e*/ 	.short	0x00ff


	//----- nvinfo : EIATTR_NUM_BARRIERS
	.align		4
        /*0040*/ 	.byte	0x02, 0x4c
        /*0042*/ 	.byte	0x01
	.zero		1


	//----- nvinfo : EIATTR_MERCURY_ISA_VERSION
	.align		4
        /*0044*/ 	.byte	0x03, 0x5f
        /*0046*/ 	.short	0x0101


	//----- nvinfo : EIATTR_VRC_CTA_INIT_COUNT
	.align		4
        /*0048*/ 	.byte	0x02, 0x4a
	.zero		1
	.zero		1


	//----- nvinfo : EIATTR_EXIT_INSTR_OFFSETS
	.align		4
        /*004c*/ 	.byte	0x04, 0x1c
        /*004e*/ 	.short	(.L_21 - .L_20)


	//   ....[0]....
.L_20:
        /*0050*/ 	.word	0x00000240


	//   ....[1]....
        /*0054*/ 	.word	0x000003e0


	//   ....[2]....
        /*0058*/ 	.word	0x00000460


	//----- nvinfo : EIATTR_CBANK_PARAM_SIZE
	.align		4
.L_21:
        /*005c*/ 	.byte	0x03, 0x19
        /*005e*/ 	.short	0x0018


	//----- nvinfo : EIATTR_PARAM_CBANK
	.align		4
        /*0060*/ 	.byte	0x04, 0x0a
        /*0062*/ 	.short	(.L_23 - .L_22)
	.align		4
.L_22:
        /*0064*/ 	.word	index@(.nv.constant0._Z9reductionPdPKdl)
        /*0068*/ 	.short	0x0380
        /*006a*/ 	.short	0x0018


	//----- nvinfo : EIATTR_SW_WAR
	.align		4
.L_23:
        /*006c*/ 	.byte	0x04, 0x36
        /*006e*/ 	.short	(.L_25 - .L_24)
.L_24:
        /*0070*/ 	.word	0x00000008
.L_25:


//--------------------- .nv.info._Z14vec_dot_kernelPdPKdS1_l --------------------------
	.section	.nv.info._Z14vec_dot_kernelPdPKdS1_l,"",@"SHT_CUDA_INFO"
	.sectionflags	@""
	.align	4


	//----- nvinfo : EIATTR_CUDA_API_VERSION
	.align		4
        /*0000*/ 	.byte	0x04, 0x37
        /*0002*/ 	.short	(.L_27 - .L_26)
.L_26:
        /*0004*/ 	.word	0x00000082


	//----- nvinfo : EIATTR_KPARAM_INFO
	.align		4
.L_27:
        /*0008*/ 	.byte	0x04, 0x17
        /*000a*/ 	.short	(.L_29 - .L_28)
.L_28:
        /*000c*/ 	.word	0x00000000
        /*0010*/ 	.short	0x0003
        /*0012*/ 	.short	0x0018
        /*0014*/ 	.byte	0x00, 0xf0, 0x21, 0x00


	//----- nvinfo : EIATTR_KPARAM_INFO
	.align		4
.L_29:
        /*0018*/ 	.byte	0x04, 0x17
        /*001a*/ 	.short	(.L_31 - .L_30)
.L_30:
        /*001c*/ 	.word	0x00000000
        /*0020*/ 	.short	0x0002
        /*0022*/ 	.short	0x0010
        /*0024*/ 	.byte	0x00, 0xf5, 0x21, 0x00


	//----- nvinfo : EIATTR_KPARAM_INFO
	.align		4
.L_31:
        /*0028*/ 	.byte	0x04, 0x17
        /*002a*/ 	.short	(.L_33 - .L_32)
.L_32:
        /*002c*/ 	.word	0x00000000
        /*0030*/ 	.short	0x0001
        /*0032*/ 	.short	0x0008
        /*0034*/ 	.byte	0x00, 0xf5, 0x21, 0x00


	//----- nvinfo : EIATTR_KPARAM_INFO
	.align		4
.L_33:
        /*0038*/ 	.byte	0x04, 0x17
        /*003a*/ 	.short	(.L_35 - .L_34)
.L_34:
        /*003c*/ 	.word	0x00000000
        /*0040*/ 	.short	0x0000
        /*0042*/ 	.short	0x0000
        /*0044*/ 	.byte	0x00, 0xf5, 0x21, 0x00


	//----- nvinfo : EIATTR_SPARSE_MMA_MASK
	.align		4
.L_35:
        /*0048*/ 	.byte	0x03, 0x50
        /*004a*/ 	.short	0x0000


	//----- nvinfo : EIATTR_MAXREG_COUNT
	.align		4
        /*004c*/ 	.byte	0x03, 0x1b
        /*004e*/ 	.short	0x00ff


	//----- nvinfo : EIATTR_NUM_BARRIERS
	.align		4
        /*0050*/ 	.byte	0x02, 0x4c
        /*0052*/ 	.byte	0x01
	.zero		1


	//----- nvinfo : EIATTR_MERCURY_ISA_VERSION
	.align		4
        /*0054*/ 	.byte	0x03, 0x5f
        /*0056*/ 	.short	0x0101


	//----- nvinfo : EIATTR_VRC_CTA_INIT_COUNT
	.align		4
        /*0058*/ 	.byte	0x02, 0x4a
	.zero		1
	.zero		1


	//----- nvinfo : EIATTR_EXIT_INSTR_OFFSETS
	.align		4
        /*005c*/ 	.byte	0x04, 0x1c
        /*005e*/ 	.short	(.L_37 - .L_36)


	//   ....[0]....
.L_36:
        /*0060*/ 	.word	0x000002b0


	//   ....[1]....
        /*0064*/ 	.word	0x00000450


	//   ....[2]....
        /*0068*/ 	.word	0x000004d0


	//----- nvinfo : EIATTR_CBANK_PARAM_SIZE
	.align		4
.L_37:
        /*006c*/ 	.byte	0x03, 0x19
        /*006e*/ 	.short	0x0020


	//----- nvinfo : EIATTR_PARAM_CBANK
	.align		4
        /*0070*/ 	.byte	0x04, 0x0a
        /*0072*/ 	.short	(.L_39 - .L_38)
	.align		4
.L_38:
        /*0074*/ 	.word	index@(.nv.constant0._Z14vec_dot_kernelPdPKdS1_l)
        /*0078*/ 	.short	0x0380
        /*007a*/ 	.short	0x0020


	//----- nvinfo : EIATTR_SW_WAR
	.align		4
.L_39:
        /*007c*/ 	.byte	0x04, 0x36
        /*007e*/ 	.short	(.L_41 - .L_40)
.L_40:
        /*0080*/ 	.word	0x00000008
.L_41:


//--------------------- .nv.callgraph             --------------------------
	.section	.nv.callgraph,"",@"SHT_CUDA_CALLGRAPH"
	.align	4
	.sectionentsize	8
	.align		4
        /*0000*/ 	.word	0x00000000
	.align		4
        /*0004*/ 	.word	0xffffffff
	.align		4
        /*0008*/ 	.word	0x00000000
	.align		4
        /*000c*/ 	.word	0xfffffffe
	.align		4
        /*0010*/ 	.word	0x00000000
	.align		4
        /*0014*/ 	.word	0xfffffffd
	.align		4
        /*0018*/ 	.word	0x00000000
	.align		4
        /*001c*/ 	.word	0xfffffffc


//--------------------- .text._Z9reductionPdPKdl  --------------------------
	.section	.text._Z9reductionPdPKdl,"ax",@progbits
	.align	128
        .global         _Z9reductionPdPKdl
        .type           _Z9reductionPdPKdl,@function
        .size           _Z9reductionPdPKdl,(.L_x_6 - _Z9reductionPdPKdl)
        .other          _Z9reductionPdPKdl,@"STO_CUDA_ENTRY STV_DEFAULT"
_Z9reductionPdPKdl:
.text._Z9reductionPdPKdl:
[----:B------:R-:W-:Y:S01]  /*0000*/  LDC R1, c[0x0][0x37c] ;  /* 0x0000df00ff017b82 */ /* 0x000fe20000000800 */
[----:B------:R-:W0:Y:S01]  /*0010*/  S2R R0, SR_CTAID.X ;  /* 0x0000000000007919 */ /* 0x000e220000002500 */
[----:B------:R-:W0:Y:S01]  /*0020*/  LDCU UR8, c[0x0][0x360] ;  /* 0x00006c00ff0877ac */ /* 0x000e220008000800 */
[----:B------:R-:W0:Y:S01]  /*0030*/  S2R R3, SR_TID.X ;  /* 0x0000000000037919 */ /* 0x000e220000002100 */
[----:B------:R-:W1:Y:S01]  /*0040*/  LDCU.64 UR4, c[0x0][0x390] ;  /* 0x00007200ff0477ac */ /* 0x000e620008000a00 */
[----:B------:R-:W2:Y:S01]  /*0050*/  LDCU.64 UR6, c[0x0][0x358] ;  /* 0x00006b00ff0677ac */ /* 0x000ea20008000a00 */
[----:B0-----:R-:W-:-:S05]  /*0060*/  IMAD R2, R0, UR8, R3 ;  /* 0x0000000800027c24 */ /* 0x001fca000f8e0203 */
[----:B-1----:R-:W-:Y:S02]  /*0070*/  ISETP.GE.U32.AND P0, PT, R2, UR4, PT ;  /* 0x0000000402007c0c */ /* 0x002fe4000bf06070 */
[----:B------:R-:W-:-:S04]  /*0080*/  SHF.R.S32.HI R5, RZ, 0x1f, R2 ;  /* 0x0000001fff057819 */ /* 0x000fc80000011402 */
[----:B------:R-:W-:-:S13]  /*0090*/  ISETP.GE.AND.EX P0, PT, R5, UR5, PT, P0 ;  /* 0x0000000505007c0c */ /* 0x000fda000bf06300 */
[----:B------:R-:W0:Y:S02]  /*00a0*/  @!P0 LDC.64 R6, c[0x0][0x388] ;  /* 0x0000e200ff068b82 */ /* 0x000e240000000a00 */
[----:B0-----:R-:W-:-:S04]  /*00b0*/  @!P0 LEA R4, P1, R2, R6, 0x3 ;  /* 0x0000000602048211 */ /* 0x001fc800078218ff */
[----:B------:R-:W-:-:S06]  /*00c0*/  @!P0 LEA.HI.X R5, R2, R7, R5, 0x3, P1 ;  /* 0x0000000702058211 */ /* 0x000fcc00008f1c05 */
[----:B--2---:R-:W2:Y:S01]  /*00d0*/  @!P0 LDG.E.64 R4, desc[UR6][R4.64] ;  /* 0x0000000604048981 */ /* 0x004ea2000c1e1b00 */
[----:B------:R-:W0:Y:S01]  /*00e0*/  S2UR UR5, SR_CgaCtaId ;  /* 0x00000000000579c3 */ /* 0x000e220000008800 */
[----:B------:R-:W-:Y:S01]  /*00f0*/  IMAD.U32 R8, RZ, RZ, UR8 ;  /* 0x00000008ff087e24 */ /* 0x000fe2000f8e00ff */
[----:B------:R-:W-:Y:S01]  /*0100*/  UMOV UR4, 0x400 ;  /* 0x0000040000047882 */ /* 0x000fe20000000000 */
[----:B------:R-:W-:-:S03]  /*0110*/  ISETP.GT.U32.AND P1, PT, R3, 0x1f, PT ;  /* 0x0000001f0300780c */ /* 0x000fc60003f24070 */
[----:B------:R-:W-:Y:S01]  /*0120*/  ISETP.GE.U32.AND P2, PT, R8, 0x42, PT ;  /* 0x000000420800780c */ /* 0x000fe20003f46070 */
[----:B0-----:R-:W-:-:S06]  /*0130*/  ULEA UR4, UR5, UR4, 0x18 ;  /* 0x0000000405047291 */ /* 0x001fcc000f8ec0ff */
[----:B------:R-:W-:-:S05]  /*0140*/  LEA R2, R3, UR4, 0x3 ;  /* 0x0000000403027c11 */ /* 0x000fca000f8e18ff */
[----:B--2---:R0:W-:Y:S04]  /*0150*/  @!P0 STS.64 [R2], R4 ;  /* 0x0000000402008388 */ /* 0x0041e80000000a00 */
[----:B------:R0:W-:Y:S01]  /*0160*/  @P0 STS.64 [R2], RZ ;  /* 0x000000ff02000388 */ /* 0x0001e20000000a00 */
[----:B------:R-:W-:Y:S06]  /*0170*/  BAR.SYNC.DEFER_BLOCKING 0x0 ;  /* 0x0000000000007b1d */ /* 0x000fec0000010000 */
[----:B------:R-:W-:Y:S05]  /*0180*/  @!P2 BRA `(.L_x_0) ;  /* 0x00000000002ca947 */ /* 0x000fea0003800000 */
.L_x_1:
[----:B------:R-:W-:-:S04]  /*0190*/  SHF.R.U32.HI R10, RZ, 0x1, R8 ;  /* 0x00000001ff0a7819 */ /* 0x000fc80000011608 */
[----:B------:R-:W-:-:S13]  /*01a0*/  ISETP.GE.U32.AND P0, PT, R3, R10, PT ;  /* 0x0000000a0300720c */ /* 0x000fda0003f06070 */
[----:B------:R-:W-:Y:S01]  /*01b0*/  @!P0 IMAD R9, R10, 0x8, R2 ;  /* 0x000000080a098824 */ /* 0x000fe200078e0202 */
[----:B------:R-:W-:Y:S04]  /*01c0*/  @!P0 LDS.64 R6, [R2] ;  /* 0x0000000002068984 */ /* 0x000fe80000000a00 */
[----:B0-----:R-:W0:Y:S02]  /*01d0*/  @!P0 LDS.64 R4, [R9] ;  /* 0x0000000009048984 */ /* 0x001e240000000a00 */
[----:B0-----:R-:W-:-:S07]  /*01e0*/  @!P0 DADD R4, R4, R6 ;  /* 0x0000000004048229 */ /* 0x001fce0000000006 */
[----:B------:R1:W-:Y:S01]  /*01f0*/  @!P0 STS.64 [R2], R4 ;  /* 0x0000000402008388 */ /* 0x0003e20000000a00 */
[----:B------:R-:W-:Y:S01]  /*0200*/  BAR.SYNC.DEFER_BLOCKING 0x0 ;  /* 0x0000000000007b1d */ /* 0x000fe20000010000 */
[----:B------:R-:W-:Y:S01]  /*0210*/  ISETP.GT.U32.AND P0, PT, R8, 0x83, PT ;  /* 0x000000830800780c */ /* 0x000fe20003f04070 */
[----:B------:R-:W-:-:S12]  /*0220*/  IMAD.MOV.U32 R8, RZ, RZ, R10 ;  /* 0x000000ffff087224 */ /* 0x000fd800078e000a */
[----:B-1----:R-:W-:Y:S05]  /*0230*/  @P0 BRA `(.L_x_1) ;  /* 0xfffffffc00d40947 */ /* 0x002fea000383ffff */
.L_x_0:
[----:B------:R-:W-:Y:S05]  /*0240*/  @P1 EXIT ;  /* 0x000000000000194d */ /* 0x000fea0003800000 */
[----:B0-----:R-:W-:Y:S01]  /*0250*/  LDS.64 R4, [R2+0x100] ;  /* 0x0001000002047984 */ /* 0x001fe20000000a00 */
[----:B------:R-:W-:-:S03]  /*0260*/  ISETP.NE.AND P0, PT, R3, RZ, PT ;  /* 0x000000ff0300720c */ /* 0x000fc60003f05270 */
[----:B------:R-:W0:Y:S02]  /*0270*/  LDS.64 R6, [R2] ;  /* 0x0000000002067984 */ /* 0x000e240000000a00 */
[----:B0-----:R-:W-:-:S07]  /*0280*/  DADD R4, R4, R6 ;  /* 0x0000000004047229 */ /* 0x001fce0000000006 */
[----:B------:R-:W-:Y:S04]  /*0290*/  STS.64 [R2], R4 ;  /* 0x0000000402007388 */ /* 0x000fe80000000a00 */
[----:B------:R-:W-:Y:S04]  /*02a0*/  LDS.64 R6, [R2+0x80] ;  /* 0x0000800002067984 */ /* 0x000fe80000000a00 */
        /* <DEDUP_REMOVED lines=18> */
[----:B------:R0:W-:Y:S01]  /*03d0*/  STS.64 [R2], R6 ;  /* 0x0000000602007388 */ /* 0x0001e20000000a00 */
[----:B------:R-:W-:Y:S05]  /*03e0*/  @P0 EXIT ;  /* 0x000000000000094d */ /* 0x000fea0003800000 */
[----:B------:R-:W1:Y:S01]  /*03f0*/  S2UR UR5, SR_CgaCtaId ;  /* 0x00000000000579c3 */ /* 0x000e620000008800 */
[----:B------:R-:W-:-:S07]  /*0400*/  UMOV UR4, 0x400 ;  /* 0x0000040000047882 */ /* 0x000fce0000000000 */
[----:B------:R-:W2:Y:S01]  /*0410*/  LDC.64 R4, c[0x0][0x380] ;  /* 0x0000e000ff047b82 */ /* 0x000ea20000000a00 */
[----:B-1----:R-:W-:Y:S01]  /*0420*/  ULEA UR4, UR5, UR4, 0x18 ;  /* 0x0000000405047291 */ /* 0x002fe2000f8ec0ff */
[----:B--2---:R-:W-:-:S08]  /*0430*/  IMAD.WIDE.U32 R4, R0, 0x8, R4 ;  /* 0x0000000800047825 */ /* 0x004fd000078e0004 */
[----:B0-----:R-:W0:Y:S04]  /*0440*/  LDS.64 R2, [UR4] ;  /* 0x00000004ff027984 */ /* 0x001e280008000a00 */
[----:B0-----:R-:W-:Y:S01]  /*0450*/  STG.E.64 desc[UR6][R4.64], R2 ;  /* 0x0000000204007986 */ /* 0x001fe2000c101b06 */
[----:B------:R-:W-:Y:S05]  /*0460*/  EXIT ;  /* 0x000000000000794d */ /* 0x000fea0003800000 */
.L_x_2:
[----:B------:R-:W-:-:S00]  /*0470*/  BRA `(.L_x_2) ;  /* 0xfffffffc00fc7947 */ /* 0x000fc0000383ffff */
[----:B------:R-:W-:-:S00]  /*0480*/  NOP ;  /* 0x0000000000007918 */ /* 0x000fc00000000000 */
[----:B------:R-:W-:-:S00]  /*0490*/  NOP ;  /* 0x0000000000007918 */ /* 0x000fc00000000000 */
[----:B------:R-:W-:-:S00]  /*04a0*/  NOP ;  /* 0x0000000000007918 */ /* 0x000fc00000000000 */
[----:B------:R-:W-:-:S00]  /*04b0*/  NOP ;  /* 0x0000000000007918 */ /* 0x000fc00000000000 */
[----:B------:R-:W-:-:S00]  /*04c0*/  NOP ;  /* 0x0000000000007918 */ /* 0x000fc00000000000 */
[----:B------:R-:W-:-:S00]  /*04d0*/  NOP ;  /* 0x0000000000007918 */ /* 0x000fc00000000000 */
[----:B------:R-:W-:-:S00]  /*04e0*/  NOP ;  /* 0x0000000000007918 */ /* 0x000fc00000000000 */
[----:B------:R-:W-:-:S00]  /*04f0*/  NOP ;  /* 0x0000000000007918 */ /* 0x000fc00000000000 */
.L_x_6:


//--------------------- .text._Z14vec_dot_kernelPdPKdS1_l --------------------------
	.section	.text._Z14vec_dot_kernelPdPKdS1_l,"ax",@progbits
	.align	128
        .global         _Z14vec_dot_kernelPdPKdS1_l
        .type           _Z14vec_dot_kernelPdPKdS1_l,@function
        .size           _Z14vec_dot_kernelPdPKdS1_l,(.L_x_7 - _Z14vec_dot_kernelPdPKdS1_l)
        .other          _Z14vec_dot_kernelPdPKdS1_l,@"STO_CUDA_ENTRY STV_DEFAULT"
_Z14vec_dot_kernelPdPKdS1_l:
.text._Z14vec_dot_kernelPdPKdS1_l:
        /* <DEDUP_REMOVED lines=10> */
[----:B------:R-:W0:Y:S01]  /*00a0*/  @!P0 LDC.64 R10, c[0x0][0x390] ;  /* 0x0000e400ff0a8b82 */ /* 0x000e220000000a00 */
[C---:B------:R-:W-:Y:S01]  /*00b0*/  @!P0 IMAD.SHL.U32 R7, R2.reuse, 0x8, RZ ;  /* 0x0000000802078824 */ /* 0x040fe200078e00ff */
[----:B------:R-:W-:-:S06]  /*00c0*/  @!P0 SHF.L.U64.HI R2, R2, 0x3, R5 ;  /* 0x0000000302028819 */ /* 0x000fcc0000010205 */
[----:B------:R-:W1:Y:S01]  /*00d0*/  @!P0 LDC.64 R8, c[0x0][0x388] ;  /* 0x0000e200ff088b82 */ /* 0x000e620000000a00 */
[C---:B0-----:R-:W-:Y:S02]  /*00e0*/  @!P0 IADD3 R6, P2, PT, R7.reuse, R10, RZ ;  /* 0x0000000a07068210 */ /* 0x041fe40007f5e0ff */
[----:B-1----:R-:W-:-:S03]  /*00f0*/  @!P0 IADD3 R8, P1, PT, R7, R8, RZ ;  /* 0x0000000807088210 */ /* 0x002fc60007f3e0ff */
[C---:B------:R-:W-:Y:S02]  /*0100*/  @!P0 IMAD.X R7, R2.reuse, 0x1, R11, P2 ;  /* 0x0000000102078824 */ /* 0x040fe400010e060b */
[----:B------:R-:W-:-:S04]  /*0110*/  @!P0 IMAD.X R9, R2, 0x1, R9, P1 ;  /* 0x0000000102098824 */ /* 0x000fc800008e0609 */
[----:B--2---:R-:W2:Y:S04]  /*0120*/  @!P0 LDG.E.64 R6, desc[UR6][R6.64] ;  /* 0x0000000606068981 */ /* 0x004ea8000c1e1b00 */
[----:B------:R-:W2:Y:S01]  /*0130*/  @!P0 LDG.E.64 R4, desc[UR6][R8.64] ;  /* 0x0000000608048981 */ /* 0x000ea2000c1e1b00 */
[----:B------:R-:W0:Y:S01]  /*0140*/  S2UR UR5, SR_CgaCtaId ;  /* 0x00000000000579c3 */ /* 0x000e220000008800 */
[----:B------:R-:W-:Y:S01]  /*0150*/  IMAD.U32 R10, RZ, RZ, UR8 ;  /* 0x00000008ff0a7e24 */ /* 0x000fe2000f8e00ff */
[----:B------:R-:W-:-:S04]  /*0160*/  UMOV UR4, 0x400 ;  /* 0x0000040000047882 */ /* 0x000fc80000000000 */
[----:B------:R-:W-:Y:S02]  /*0170*/  ISETP.GE.U32.AND P2, PT, R10, 0x42, PT ;  /* 0x000000420a00780c */ /* 0x000fe40003f46070 */
[----:B------:R-:W-:Y:S01]  /*0180*/  ISETP.GT.U32.AND P1, PT, R3, 0x1f, PT ;  /* 0x0000001f0300780c */ /* 0x000fe20003f24070 */
[----:B0-----:R-:W-:-:S06]  /*0190*/  ULEA UR4, UR5, UR4, 0x18 ;  /* 0x0000000405047291 */ /* 0x001fcc000f8ec0ff */
[----:B------:R-:W-:Y:S01]  /*01a0*/  LEA R2, R3, UR4, 0x3 ;  /* 0x0000000403027c11 */ /* 0x000fe2000f8e18ff */
[----:B--2---:R-:W-:-:S07]  /*01b0*/  @!P0 DMUL R4, R4, R6 ;  /* 0x0000000604048228 */ /* 0x004fce0000000000 */
[----:B------:R0:W-:Y:S04]  /*01c0*/  @!P0 STS.64 [R2], R4 ;  /* 0x0000000402008388 */ /* 0x0001e80000000a00 */
[----:B------:R0:W-:Y:S01]  /*01d0*/  @P0 STS.64 [R2], RZ ;  /* 0x000000ff02000388 */ /* 0x0001e20000000a00 */
[----:B------:R-:W-:Y:S06]  /*01e0*/  BAR.SYNC.DEFER_BLOCKING 0x0 ;  /* 0x0000000000007b1d */ /* 0x000fec0000010000 */
[----:B------:R-:W-:Y:S05]  /*01f0*/  @!P2 BRA `(.L_x_3) ;  /* 0x00000000002ca947 */ /* 0x000fea0003800000 */
.L_x_4:
        /* <DEDUP_REMOVED lines=11> */
.L_x_3:
        /* <DEDUP_REMOVED lines=35> */
.L_x_5:
        /* <DEDUP_REMOVED lines=10> */
.L_x_7:


//--------------------- .nv.shared._Z9reductionPdPKdl --------------------------
	.section	.nv.shared._Z9reductionPdPKdl,"aw",@nobits
	.sectionflags	@""
	.align	8
.nv.shared._Z9reductionPdPKdl:
	.zero		9216


//--------------------- .nv.shared.reserved.0     --------------------------
	.section	.nv.shared.reserved.0,"aw",@nobits
	.weak		__nv_reservedSMEM_offset_0_alias
	.size		__nv_reservedSMEM_offset_0_alias, 0, 64
	.other		__nv_reservedSMEM_offset_0_alias,@"STO_CUDA_RESERVED_SHARED STV_DEFAULT"
__nv_reservedSMEM_offset_0_alias:
	.zero		0
	.zero		64


//--------------------- .nv.shared._Z14vec_dot_kernelPdPKdS1_l --------------------------
	.section	.nv.shared._Z14vec_dot_kernelPdPKdS1_l,"aw",@nobits
	.sectionflags	@""
	.align	8
.nv.shared._Z14vec_dot_kernelPdPKdS1_l:
	.zero		9216


//--------------------- .nv.constant0._Z9reductionPdPKdl --------------------------
	.section	.nv.constant0._Z9reductionPdPKdl,"a",@progbits
	.sectionflags	@""
	.align	4
.nv.constant0._Z9reductionPdPKdl:
	.zero		920


//--------------------- .nv.constant0._Z14vec_dot_kernelPdPKdS1_l --------------------------
	.section	.nv.constant0._Z14vec_dot_kernelPdPKdS1_l,"a",@progbits
	.sectionflags	@""
	.align	4
.nv.constant0._Z14vec_dot_kernelPdPKdS1_l:
	.zero		928


//--------------------- SYMBOLS --------------------------

	.type		.nv.reservedSmem.offset0,@object
	.size		.nv.reservedSmem.offset0,0x4
	.type		.nv.reservedSmem.cap,@object
	.size		.nv.reservedSmem.cap,0x4
